//
// Generated by NVIDIA NVVM Compiler
//
// Compiler Build ID: CL-36424714
// Cuda compilation tools, release 13.0, V13.0.88
// Based on NVVM 20.0.0
//

.version 9.0
.target sm_100
.address_size 64

	// .globl	_Z21count_2d_equal_kernelPKiPiiii

.visible .entry _Z21count_2d_equal_kernelPKiPiiii(
	.param .u64 .ptr .align 1 _Z21count_2d_equal_kernelPKiPiiii_param_0,
	.param .u64 .ptr .align 1 _Z21count_2d_equal_kernelPKiPiiii_param_1,
	.param .u32 _Z21count_2d_equal_kernelPKiPiiii_param_2,
	.param .u32 _Z21count_2d_equal_kernelPKiPiiii_param_3,
	.param .u32 _Z21count_2d_equal_kernelPKiPiiii_param_4
)
{
	.reg .pred 	%p<5>;
	.reg .b32 	%r<15>;
	.reg .b64 	%rd<7>;

	ld.param.u64 	%rd1, [_Z21count_2d_equal_kernelPKiPiiii_param_0];
	ld.param.u64 	%rd2, [_Z21count_2d_equal_kernelPKiPiiii_param_1];
	ld.param.u32 	%r5, [_Z21count_2d_equal_kernelPKiPiiii_param_2];
	ld.param.u32 	%r3, [_Z21count_2d_equal_kernelPKiPiiii_param_3];
	ld.param.u32 	%r4, [_Z21count_2d_equal_kernelPKiPiiii_param_4];
	mov.u32 	%r6, %ntid.y;
	mov.u32 	%r7, %ctaid.y;
	mov.u32 	%r8, %tid.y;
	mad.lo.s32 	%r1, %r6, %r7, %r8;
	mov.u32 	%r9, %ntid.x;
	mov.u32 	%r10, %ctaid.x;
	mov.u32 	%r11, %tid.x;
	mad.lo.s32 	%r2, %r9, %r10, %r11;
	setp.ge.u32 	%p1, %r1, %r5;
	setp.ge.u32 	%p2, %r2, %r3;
	or.pred  	%p3, %p1, %p2;
	@%p3 bra 	$L__BB0_3;
	cvta.to.global.u64 	%rd3, %rd1;
	mad.lo.s32 	%r12, %r3, %r1, %r2;
	mul.wide.u32 	%rd4, %r12, 4;
	add.s64 	%rd5, %rd3, %rd4;
	ld.global.u32 	%r13, [%rd5];
	setp.ne.s32 	%p4, %r13, %r4;
	@%p4 bra 	$L__BB0_3;
	cvta.to.global.u64 	%rd6, %rd2;
	atom.global.add.u32 	%r14, [%rd6], 1;
$L__BB0_3:
	ret;

}


// ===== COMPILED SASS (sm_100) =====

	.target	sm_100

	.elftype	@"ET_EXEC"


//--------------------- .note.nv.tkinfo           --------------------------
	.section	.note.nv.tkinfo,"",@"SHT_NOTE"
	.sectionflags	@"SHF_NOTE_NV_TKINFO"
	.tkinfo
        /*0018*/ 	.word	0x00000002
        /*0030*/ 	.string	""
        /*0030*/ 	.string	"ptxas"
        /*0030*/ 	.string	"Cuda compilation tools, release 13.0, V13.0.88"
        /*0030*/ 	.string	"Build cuda_13.0.r13.0/compiler.36424714_0"
        /*0030*/ 	.string	"-arch sm_100 -m 64 "



//--------------------- .note.nv.cuinfo           --------------------------
	.section	.note.nv.cuinfo,"",@"SHT_NOTE"
	.sectionflags	@"SHF_NOTE_NV_CUINFO"
        /*0018*/ 	.short	0x0002
        /*001a*/ 	.short	0x0064
        /*001c*/ 	.short	0x0082
	.zero		2


//--------------------- .nv.info                  --------------------------
	.section	.nv.info,"",@"SHT_CUDA_INFO"
	.align	4


	//----- nvinfo : EIATTR_REGCOUNT
	.align		4
        /*0000*/ 	.byte	0x04, 0x2f
        /*0002*/ 	.short	(.L_1 - .L_0)
	.align		4
.L_0:
        /*0004*/ 	.word	index@(_Z21count_2d_equal_kernelPKiPiiii)
        /*0008*/ 	.word	0x00000008


	//----- nvinfo : EIATTR_FRAME_SIZE
	.align		4
.L_1:
        /*000c*/ 	.byte	0x04, 0x11
        /*000e*/ 	.short	(.L_3 - .L_2)
	.align		4
.L_2:
        /*0010*/ 	.word	index@(_Z21count_2d_equal_kernelPKiPiiii)
        /*0014*/ 	.word	0x00000000


	//----- nvinfo : EIATTR_MIN_STACK_SIZE
	.align		4
.L_3:
        /*0018*/ 	.byte	0x04, 0x12
        /*001a*/ 	.short	(.L_5 - .L_4)
	.align		4
.L_4:
        /*001c*/ 	.word	index@(_Z21count_2d_equal_kernelPKiPiiii)
        /*0020*/ 	.word	0x00000000
.L_5:


//--------------------- .nv.compat                --------------------------
	.section	.nv.compat,"",@"SHT_CUDA_COMPAT_INFO"
	.align	4
        /*0000*/ 	.byte	0x02, 0x09, 0x00, 0x00, 0x02, 0x02, 0x01, 0x00, 0x02, 0x05, 0x05, 0x00, 0x03, 0x07, 0x01, 0x01
        /*0010*/ 	.byte	0x02, 0x03, 0x00, 0x00, 0x02, 0x06, 0x01, 0x00, 0x04, 0x0b, 0x08, 0x00, 0x09, 0x00, 0x00, 0x00
        /*0020*/ 	.byte	0x00, 0x00, 0x00, 0x00


//--------------------- .nv.info._Z21count_2d_equal_kernelPKiPiiii --------------------------
	.section	.nv.info._Z21count_2d_equal_kernelPKiPiiii,"",@"SHT_CUDA_INFO"
	.sectionflags	@""
	.align	4


	//----- nvinfo : EIATTR_CUDA_API_VERSION
	.align		4
        /*0000*/ 	.byte	0x04, 0x37
        /*0002*/ 	.short	(.L_7 - .L_6)
.L_6:
        /*0004*/ 	.word	0x00000082


	//----- nvinfo : EIATTR_KPARAM_INFO
	.align		4
.L_7:
        /*0008*/ 	.byte	0x04, 0x17
        /*000a*/ 	.short	(.L_9 - .L_8)
.L_8:
        /*000c*/ 	.word	0x00000000
        /*0010*/ 	.short	0x0004
        /*0012*/ 	.short	0x0018
        /*0014*/ 	.byte	0x00, 0xf0, 0x11, 0x00


	//----- nvinfo : EIATTR_KPARAM_INFO
	.align		4
.L_9:
        /*0018*/ 	.byte	0x04, 0x17
        /*001a*/ 	.short	(.L_11 - .L_10)
.L_10:
        /*001c*/ 	.word	0x00000000
        /*0020*/ 	.short	0x0003
        /*0022*/ 	.short	0x0014
        /*0024*/ 	.byte	0x00, 0xf0, 0x11, 0x00


	//----- nvinfo : EIATTR_KPARAM_INFO
	.align		4
.L_11:
        /*0028*/ 	.byte	0x04, 0x17
        /*002a*/ 	.short	(.L_13 - .L_12)
.L_12:
        /*002c*/ 	.word	0x00000000
        /*0030*/ 	.short	0x0002
        /*0032*/ 	.short	0x0010
        /*0034*/ 	.byte	0x00, 0xf0, 0x11, 0x00


	//----- nvinfo : EIATTR_KPARAM_INFO
	.align		4
.L_13:
        /*0038*/ 	.byte	0x04, 0x17
        /*003a*/ 	.short	(.L_15 - .L_14)
.L_14:
        /*003c*/ 	.word	0x00000000
        /*0040*/ 	.short	0x0001
        /*0042*/ 	.short	0x0008
        /*0044*/ 	.byte	0x00, 0xf5, 0x21, 0x00


	//----- nvinfo : EIATTR_KPARAM_INFO
	.align		4
.L_15:
        /*0048*/ 	.byte	0x04, 0x17
        /*004a*/ 	.short	(.L_17 - .L_16)
.L_16:
        /*004c*/ 	.word	0x00000000
        /*0050*/ 	.short	0x0000
        /*0052*/ 	.short	0x0000
        /*0054*/ 	.byte	0x00, 0xf5, 0x21, 0x00


	//----- nvinfo : EIATTR_SPARSE_MMA_MASK
	.align		4
.L_17:
        /*0058*/ 	.byte	0x03, 0x50
        /*005a*/ 	.short	0x0000


	//----- nvinfo : EIATTR_MAXREG_COUNT
	.align		4
        /*005c*/ 	.byte	0x03, 0x1b
        /*005e*/ 	.short	0x00ff


	//----- nvinfo : EIATTR_MERCURY_ISA_VERSION
	.align		4
        /*0060*/ 	.byte	0x03, 0x5f
        /*0062*/ 	.short	0x0101


	//----- nvinfo : EIATTR_INT_WARP_WIDE_INSTR_OFFSETS
	.align		4
        /*0064*/ 	.byte	0x04, 0x31
        /*0066*/ 	.short	(.L_19 - .L_18)


	//   ....[0]....
.L_18:
        /*0068*/ 	.word	0x00000170


	//----- nvinfo : EIATTR_VRC_CTA_INIT_COUNT
	.align		4
.L_19:
        /*006c*/ 	.byte	0x02, 0x4a
	.zero		1
	.zero		1


	//----- nvinfo : EIATTR_EXIT_INSTR_OFFSETS
	.align		4
        /*0070*/ 	.byte	0x04, 0x1c
        /*0072*/ 	.short	(.L_21 - .L_20)


	//   ....[0]....
.L_20:
        /*0074*/ 	.word	0x000000c0


	//   ....[1]....
        /*0078*/ 	.word	0x00000140


	//   ....[2]....
        /*007c*/ 	.word	0x000001c0


	//----- nvinfo : EIATTR_CBANK_PARAM_SIZE
	.align		4
.L_21:
        /*0080*/ 	.byte	0x03, 0x19
        /*0082*/ 	.short	0x001c


	//----- nvinfo : EIATTR_PARAM_CBANK
	.align		4
        /*0084*/ 	.byte	0x04, 0x0a
        /*0086*/ 	.short	(.L_23 - .L_22)
	.align		4
.L_22:
        /*0088*/ 	.word	index@(.nv.constant0._Z21count_2d_equal_kernelPKiPiiii)
        /*008c*/ 	.short	0x0380
        /*008e*/ 	.short	0x001c


	//----- nvinfo : EIATTR_SW_WAR
	.align		4
.L_23:
        /*0090*/ 	.byte	0x04, 0x36
        /*0092*/ 	.short	(.L_25 - .L_24)
.L_24:
        /*0094*/ 	.word	0x00000008
.L_25:


//--------------------- .nv.callgraph             --------------------------
	.section	.nv.callgraph,"",@"SHT_CUDA_CALLGRAPH"
	.align	4
	.sectionentsize	8
	.align		4
        /*0000*/ 	.word	0x00000000
	.align		4
        /*0004*/ 	.word	0xffffffff
	.align		4
        /*0008*/ 	.word	0x00000000
	.align		4
        /*000c*/ 	.word	0xfffffffe
	.align		4
        /*0010*/ 	.word	0x00000000
	.align		4
        /*0014*/ 	.word	0xfffffffd
	.align		4
        /*0018*/ 	.word	0x00000000
	.align		4
        /*001c*/ 	.word	0xfffffffc


//--------------------- .text._Z21count_2d_equal_kernelPKiPiiii --------------------------
	.section	.text._Z21count_2d_equal_kernelPKiPiiii,"ax",@progbits
	.align	128
        .global         _Z21count_2d_equal_kernelPKiPiiii
        .type           _Z21count_2d_equal_kernelPKiPiiii,@function
        .size           _Z21count_2d_equal_kernelPKiPiiii,(.L_x_1 - _Z21count_2d_equal_kernelPKiPiiii)
        .other          _Z21count_2d_equal_kernelPKiPiiii,@"STO_CUDA_ENTRY STV_DEFAULT"
_Z21count_2d_equal_kernelPKiPiiii:
.text._Z21count_2d_equal_kernelPKiPiiii:
[----:B------:R-:W-:Y:S01]  /*0000*/  LDC R1, c[0x0][0x37c] ;  /* 0x0000df00ff017b82 */ /* 0x000fe20000000800 */
[----:B------:R-:W0:Y:S01]  /*0010*/  S2R R5, SR_CTAID.X ;  /* 0x0000000000057919 */ /* 0x000e220000002500 */
[----:B------:R-:W1:Y:S01]  /*0020*/  LDCU UR4, c[0x0][0x364] ;  /* 0x00006c80ff0477ac */ /* 0x000e620008000800 */
[----:B------:R-:W0:Y:S01]  /*0030*/  S2R R2, SR_TID.X ;  /* 0x0000000000027919 */ /* 0x000e220000002100 */
[----:B------:R-:W0:Y:S01]  /*0040*/  LDCU UR5, c[0x0][0x360] ;  /* 0x00006c00ff0577ac */ /* 0x000e220008000800 */
[----:B------:R-:W1:Y:S01]  /*0050*/  S2R R0, SR_CTAID.Y ;  /* 0x0000000000007919 */ /* 0x000e620000002600 */
[----:B------:R-:W2:Y:S01]  /*0060*/  LDCU.64 UR6, c[0x0][0x390] ;  /* 0x00007200ff0677ac */ /* 0x000ea20008000a00 */
[----:B------:R-:W1:Y:S01]  /*0070*/  S2R R3, SR_TID.Y ;  /* 0x0000000000037919 */ /* 0x000e620000002200 */
[----:B0-----:R-:W-:-:S05]  /*0080*/  IMAD R5, R5, UR5, R2 ;  /* 0x0000000505057c24 */ /* 0x001fca000f8e0202 */
[----:B--2---:R-:W-:Y:S01]  /*0090*/  ISETP.GE.U32.AND P0, PT, R5, UR7, PT ;  /* 0x0000000705007c0c */ /* 0x004fe2000bf06070 */
[----:B-1----:R-:W-:-:S05]  /*00a0*/  IMAD R0, R0, UR4, R3 ;  /* 0x0000000400007c24 */ /* 0x002fca000f8e0203 */
[----:B------:R-:W-:-:S13]  /*00b0*/  ISETP.GE.U32.OR P0, PT, R0, UR6, P0 ;  /* 0x0000000600007c0c */ /* 0x000fda0008706470 */
[----:B------:R-:W-:Y:S05]  /*00c0*/  @P0 EXIT ;  /* 0x000000000000094d */ /* 0x000fea0003800000 */
[----:B------:R-:W0:Y:S01]  /*00d0*/  LDC.64 R2, c[0x0][0x380] ;  /* 0x0000e000ff027b82 */ /* 0x000e220000000a00 */
[----:B------:R-:W1:Y:S01]  /*00e0*/  LDCU.64 UR4, c[0x0][0x358] ;  /* 0x00006b00ff0477ac */ /* 0x000e620008000a00 */
[----:B------:R-:W-:Y:S01]  /*00f0*/  IMAD R5, R0, UR7, R5 ;  /* 0x0000000700057c24 */ /* 0x000fe2000f8e0205 */
[----:B------:R-:W2:Y:S03]  /*0100*/  LDCU UR6, c[0x0][0x398] ;  /* 0x00007300ff0677ac */ /* 0x000ea60008000800 */
[----:B0-----:R-:W-:-:S06]  /*0110*/  IMAD.WIDE.U32 R2, R5, 0x4, R2 ;  /* 0x0000000405027825 */ /* 0x001fcc00078e0002 */
[----:B-1----:R-:W2:Y:S02]  /*0120*/  LDG.E R2, desc[UR4][R2.64] ;  /* 0x0000000402027981 */ /* 0x002ea4000c1e1900 */
[----:B--2---:R-:W-:-:S13]  /*0130*/  ISETP.NE.AND P0, PT, R2, UR6, PT ;  /* 0x0000000602007c0c */ /* 0x004fda000bf05270 */
[----:B------:R-:W-:Y:S05]  /*0140*/  @P0 EXIT ;  /* 0x000000000000094d */ /* 0x000fea0003800000 */
[----:B------:R-:W0:Y:S01]  /*0150*/  S2R R0, SR_LANEID ;  /* 0x0000000000007919 */ /* 0x000e220000000000 */
[----:B------:R-:W1:Y:S01]  /*0160*/  LDC.64 R2, c[0x0][0x388] ;  /* 0x0000e200ff027b82 */ /* 0x000e620000000a00 */
[----:B------:R-:W-:Y:S02]  /*0170*/  VOTEU.ANY UR6, UPT, PT ;  /* 0x0000000000067886 */ /* 0x000fe400038e0100 */
[----:B------:R-:W-:Y:S02]  /*0180*/  UFLO.U32 UR7, UR6 ;  /* 0x00000006000772bd */ /* 0x000fe400080e0000 */
[----:B------:R-:W1:Y:S04]  /*0190*/  POPC R5, UR6 ;  /* 0x0000000600057d09 */ /* 0x000e680008000000 */
[----:B0-----:R-:W-:-:S13]  /*01a0*/  ISETP.EQ.U32.AND P0, PT, R0, UR7, PT ;  /* 0x0000000700007c0c */ /* 0x001fda000bf02070 */
[----:B-1----:R-:W-:Y:S01]  /*01b0*/  @P0 REDG.E.ADD.STRONG.GPU desc[UR4][R2.64], R5 ;  /* 0x000000050200098e */ /* 0x002fe2000c12e104 */
[----:B------:R-:W-:Y:S05]  /*01c0*/  EXIT ;  /* 0x000000000000794d */ /* 0x000fea0003800000 */
.L_x_0:
[----:B------:R-:W-:-:S00]  /*01d0*/  BRA `(.L_x_0) ;  /* 0xfffffffc00fc7947 */ /* 0x000fc0000383ffff */
[----:B------:R-:W-:-:S00]  /*01e0*/  NOP ;  /* 0x0000000000007918 */ /* 0x000fc00000000000 */
        /* <DEDUP_REMOVED lines=9> */
.L_x_1:


//--------------------- .nv.shared.reserved.0     --------------------------
	.section	.nv.shared.reserved.0,"aw",@nobits
	.weak		__nv_reservedSMEM_offset_0_alias
	.size		__nv_reservedSMEM_offset_0_alias, 0, 64
	.other		__nv_reservedSMEM_offset_0_alias,@"STO_CUDA_RESERVED_SHARED STV_DEFAULT"
__nv_reservedSMEM_offset_0_alias:
	.zero		0
	.zero		64


//--------------------- .nv.constant0._Z21count_2d_equal_kernelPKiPiiii --------------------------
	.section	.nv.constant0._Z21count_2d_equal_kernelPKiPiiii,"a",@progbits
	.sectionflags	@""
	.align	4
.nv.constant0._Z21count_2d_equal_kernelPKiPiiii:
	.zero		924


//--------------------- SYMBOLS --------------------------

	.type		.nv.reservedSmem.offset0,@object
	.size		.nv.reservedSmem.offset0,0x4
